//
// Generated by NVIDIA NVVM Compiler
//
// Compiler Build ID: CL-36424714
// Cuda compilation tools, release 13.0, V13.0.88
// Based on NVVM 20.0.0
//

.version 9.0
.target sm_100
.address_size 64

	// .globl	_Z23build_sp_offsets_kernelPii

.visible .entry _Z23build_sp_offsets_kernelPii(
	.param .u64 .ptr .align 1 _Z23build_sp_offsets_kernelPii_param_0,
	.param .u32 _Z23build_sp_offsets_kernelPii_param_1
)
{
	.reg .b32 	%r<7>;
	.reg .b64 	%rd<5>;

	ld.param.u64 	%rd1, [_Z23build_sp_offsets_kernelPii_param_0];
	ld.param.u32 	%r1, [_Z23build_sp_offsets_kernelPii_param_1];
	cvta.to.global.u64 	%rd2, %rd1;
	mov.u32 	%r2, %ctaid.x;
	mov.u32 	%r3, %ntid.x;
	mov.u32 	%r4, %tid.x;
	mad.lo.s32 	%r5, %r2, %r3, %r4;
	mul.lo.s32 	%r6, %r1, %r5;
	mul.wide.s32 	%rd3, %r5, 4;
	add.s64 	%rd4, %rd2, %rd3;
	st.global.u32 	[%rd4], %r6;
	ret;

}
	// .globl	_Z23build_sp_columns_kernelPii
.visible .entry _Z23build_sp_columns_kernelPii(
	.param .u64 .ptr .align 1 _Z23build_sp_columns_kernelPii_param_0,
	.param .u32 _Z23build_sp_columns_kernelPii_param_1
)
{
	.reg .pred 	%p<10>;
	.reg .b32 	%r<58>;
	.reg .b64 	%rd<11>;

	ld.param.u64 	%rd2, [_Z23build_sp_columns_kernelPii_param_0];
	ld.param.u32 	%r25, [_Z23build_sp_columns_kernelPii_param_1];
	cvta.to.global.u64 	%rd1, %rd2;
	setp.lt.s32 	%p1, %r25, 1;
	@%p1 bra 	$L__BB1_14;
	mov.u32 	%r27, %tid.x;
	mul.lo.s32 	%r1, %r25, %r27;
	and.b32  	%r2, %r25, 7;
	add.s32 	%r3, %r2, -1;
	and.b32  	%r4, %r25, 3;
	and.b32  	%r5, %r25, 2147483640;
	and.b32  	%r6, %r25, 1;
	mov.u32 	%r28, %ntid.x;
	mov.u32 	%r29, %ctaid.x;
	mad.lo.s32 	%r30, %r29, %r28, %r27;
	mul.lo.s32 	%r7, %r25, %r30;
	mov.b32 	%r49, 0;
$L__BB1_2:
	setp.lt.u32 	%p2, %r25, 8;
	add.s32 	%r32, %r49, %r7;
	mul.lo.s32 	%r9, %r32, %r25;
	mov.b32 	%r54, 0;
	mov.u32 	%r53, %r1;
	@%p2 bra 	$L__BB1_5;
	mov.b32 	%r50, 0;
	mov.u32 	%r53, %r1;
$L__BB1_4:
	.pragma "nounroll";
	add.s32 	%r34, %r50, %r9;
	mul.wide.s32 	%rd3, %r34, 4;
	add.s64 	%rd4, %rd1, %rd3;
	st.global.u32 	[%rd4], %r53;
	add.s32 	%r35, %r53, 1;
	st.global.u32 	[%rd4+4], %r35;
	add.s32 	%r36, %r53, 2;
	st.global.u32 	[%rd4+8], %r36;
	add.s32 	%r37, %r53, 3;
	st.global.u32 	[%rd4+12], %r37;
	add.s32 	%r38, %r53, 4;
	st.global.u32 	[%rd4+16], %r38;
	add.s32 	%r39, %r53, 5;
	st.global.u32 	[%rd4+20], %r39;
	add.s32 	%r40, %r53, 6;
	st.global.u32 	[%rd4+24], %r40;
	add.s32 	%r41, %r53, 7;
	st.global.u32 	[%rd4+28], %r41;
	add.s32 	%r53, %r53, 8;
	add.s32 	%r50, %r50, 8;
	setp.ne.s32 	%p3, %r50, %r5;
	mov.u32 	%r54, %r5;
	@%p3 bra 	$L__BB1_4;
$L__BB1_5:
	setp.eq.s32 	%p4, %r2, 0;
	@%p4 bra 	$L__BB1_13;
	setp.lt.u32 	%p5, %r3, 3;
	@%p5 bra 	$L__BB1_8;
	add.s32 	%r42, %r54, %r9;
	mul.wide.s32 	%rd5, %r42, 4;
	add.s64 	%rd6, %rd1, %rd5;
	st.global.u32 	[%rd6], %r53;
	add.s32 	%r43, %r53, 1;
	st.global.u32 	[%rd6+4], %r43;
	add.s32 	%r44, %r53, 2;
	st.global.u32 	[%rd6+8], %r44;
	add.s32 	%r45, %r53, 3;
	st.global.u32 	[%rd6+12], %r45;
	add.s32 	%r53, %r53, 4;
	add.s32 	%r54, %r54, 4;
$L__BB1_8:
	setp.eq.s32 	%p6, %r4, 0;
	@%p6 bra 	$L__BB1_13;
	setp.eq.s32 	%p7, %r4, 1;
	@%p7 bra 	$L__BB1_11;
	add.s32 	%r46, %r54, %r9;
	mul.wide.s32 	%rd7, %r46, 4;
	add.s64 	%rd8, %rd1, %rd7;
	st.global.u32 	[%rd8], %r53;
	add.s32 	%r47, %r53, 1;
	st.global.u32 	[%rd8+4], %r47;
	add.s32 	%r53, %r53, 2;
	add.s32 	%r54, %r54, 2;
$L__BB1_11:
	setp.eq.s32 	%p8, %r6, 0;
	@%p8 bra 	$L__BB1_13;
	add.s32 	%r48, %r54, %r9;
	mul.wide.s32 	%rd9, %r48, 4;
	add.s64 	%rd10, %rd1, %rd9;
	st.global.u32 	[%rd10], %r53;
$L__BB1_13:
	add.s32 	%r49, %r49, 1;
	setp.ne.s32 	%p9, %r49, %r25;
	@%p9 bra 	$L__BB1_2;
$L__BB1_14:
	ret;

}


// ===== COMPILED SASS (sm_100) =====

	.target	sm_100

	.elftype	@"ET_EXEC"


//--------------------- .note.nv.tkinfo           --------------------------
	.section	.note.nv.tkinfo,"",@"SHT_NOTE"
	.sectionflags	@"SHF_NOTE_NV_TKINFO"
	.tkinfo
        /*0018*/ 	.word	0x00000002
        /*0030*/ 	.string	""
        /*0030*/ 	.string	"ptxas"
        /*0030*/ 	.string	"Cuda compilation tools, release 13.0, V13.0.88"
        /*0030*/ 	.string	"Build cuda_13.0.r13.0/compiler.36424714_0"
        /*0030*/ 	.string	"-arch sm_100 -m 64 "



//--------------------- .note.nv.cuinfo           --------------------------
	.section	.note.nv.cuinfo,"",@"SHT_NOTE"
	.sectionflags	@"SHF_NOTE_NV_CUINFO"
        /*0018*/ 	.short	0x0002
        /*001a*/ 	.short	0x0064
        /*001c*/ 	.short	0x0082
	.zero		2


//--------------------- .nv.info                  --------------------------
	.section	.nv.info,"",@"SHT_CUDA_INFO"
	.align	4


	//----- nvinfo : EIATTR_REGCOUNT
	.align		4
        /*0000*/ 	.byte	0x04, 0x2f
        /*0002*/ 	.short	(.L_1 - .L_0)
	.align		4
.L_0:
        /*0004*/ 	.word	index@(_Z23build_sp_offsets_kernelPii)
        /*0008*/ 	.word	0x00000008


	//----- nvinfo : EIATTR_FRAME_SIZE
	.align		4
.L_1:
        /*000c*/ 	.byte	0x04, 0x11
        /*000e*/ 	.short	(.L_3 - .L_2)
	.align		4
.L_2:
        /*0010*/ 	.word	index@(_Z23build_sp_offsets_kernelPii)
        /*0014*/ 	.word	0x00000000


	//----- nvinfo : EIATTR_REGCOUNT
	.align		4
.L_3:
        /*0018*/ 	.byte	0x04, 0x2f
        /*001a*/ 	.short	(.L_5 - .L_4)
	.align		4
.L_4:
        /*001c*/ 	.word	index@(_Z23build_sp_columns_kernelPii)
        /*0020*/ 	.word	0x0000001a


	//----- nvinfo : EIATTR_FRAME_SIZE
	.align		4
.L_5:
        /*0024*/ 	.byte	0x04, 0x11
        /*0026*/ 	.short	(.L_7 - .L_6)
	.align		4
.L_6:
        /*0028*/ 	.word	index@(_Z23build_sp_columns_kernelPii)
        /*002c*/ 	.word	0x00000000


	//----- nvinfo : EIATTR_MIN_STACK_SIZE
	.align		4
.L_7:
        /*0030*/ 	.byte	0x04, 0x12
        /*0032*/ 	.short	(.L_9 - .L_8)
	.align		4
.L_8:
        /*0034*/ 	.word	index@(_Z23build_sp_columns_kernelPii)
        /*0038*/ 	.word	0x00000000


	//----- nvinfo : EIATTR_MIN_STACK_SIZE
	.align		4
.L_9:
        /*003c*/ 	.byte	0x04, 0x12
        /*003e*/ 	.short	(.L_11 - .L_10)
	.align		4
.L_10:
        /*0040*/ 	.word	index@(_Z23build_sp_offsets_kernelPii)
        /*0044*/ 	.word	0x00000000
.L_11:


//--------------------- .nv.compat                --------------------------
	.section	.nv.compat,"",@"SHT_CUDA_COMPAT_INFO"
	.align	4
        /*0000*/ 	.byte	0x02, 0x09, 0x00, 0x00, 0x02, 0x02, 0x01, 0x00, 0x02, 0x05, 0x05, 0x00, 0x03, 0x07, 0x01, 0x01
        /*0010*/ 	.byte	0x02, 0x03, 0x00, 0x00, 0x02, 0x06, 0x01, 0x00, 0x04, 0x0b, 0x08, 0x00, 0x09, 0x00, 0x00, 0x00
        /*0020*/ 	.byte	0x00, 0x00, 0x00, 0x00


//--------------------- .nv.info._Z23build_sp_columns_kernelPii --------------------------
	.section	.nv.info._Z23build_sp_columns_kernelPii,"",@"SHT_CUDA_INFO"
	.sectionflags	@""
	.align	4


	//----- nvinfo : EIATTR_CUDA_API_VERSION
	.align		4
        /*0000*/ 	.byte	0x04, 0x37
        /*0002*/ 	.short	(.L_13 - .L_12)
.L_12:
        /*0004*/ 	.word	0x00000082


	//----- nvinfo : EIATTR_KPARAM_INFO
	.align		4
.L_13:
        /*0008*/ 	.byte	0x04, 0x17
        /*000a*/ 	.short	(.L_15 - .L_14)
.L_14:
        /*000c*/ 	.word	0x00000000
        /*0010*/ 	.short	0x0001
        /*0012*/ 	.short	0x0008
        /*0014*/ 	.byte	0x00, 0xf0, 0x11, 0x00


	//----- nvinfo : EIATTR_KPARAM_INFO
	.align		4
.L_15:
        /*0018*/ 	.byte	0x04, 0x17
        /*001a*/ 	.short	(.L_17 - .L_16)
.L_16:
        /*001c*/ 	.word	0x00000000
        /*0020*/ 	.short	0x0000
        /*0022*/ 	.short	0x0000
        /*0024*/ 	.byte	0x00, 0xf5, 0x21, 0x00


	//----- nvinfo : EIATTR_SPARSE_MMA_MASK
	.align		4
.L_17:
        /*0028*/ 	.byte	0x03, 0x50
        /*002a*/ 	.short	0x0000


	//----- nvinfo : EIATTR_MAXREG_COUNT
	.align		4
        /*002c*/ 	.byte	0x03, 0x1b
        /*002e*/ 	.short	0x00ff


	//----- nvinfo : EIATTR_MERCURY_ISA_VERSION
	.align		4
        /*0030*/ 	.byte	0x03, 0x5f
        /*0032*/ 	.short	0x0101


	//----- nvinfo : EIATTR_VRC_CTA_INIT_COUNT
	.align		4
        /*0034*/ 	.byte	0x02, 0x4a
	.zero		1
	.zero		1


	//----- nvinfo : EIATTR_EXIT_INSTR_OFFSETS
	.align		4
        /*0038*/ 	.byte	0x04, 0x1c
        /*003a*/ 	.short	(.L_19 - .L_18)


	//   ....[0]....
.L_18:
        /*003c*/ 	.word	0x00000030


	//   ....[1]....
        /*0040*/ 	.word	0x00000520


	//----- nvinfo : EIATTR_CBANK_PARAM_SIZE
	.align		4
.L_19:
        /*0044*/ 	.byte	0x03, 0x19
        /*0046*/ 	.short	0x000c


	//----- nvinfo : EIATTR_PARAM_CBANK
	.align		4
        /*0048*/ 	.byte	0x04, 0x0a
        /*004a*/ 	.short	(.L_21 - .L_20)
	.align		4
.L_20:
        /*004c*/ 	.word	index@(.nv.constant0._Z23build_sp_columns_kernelPii)
        /*0050*/ 	.short	0x0380
        /*0052*/ 	.short	0x000c


	//----- nvinfo : EIATTR_SW_WAR
	.align		4
.L_21:
        /*0054*/ 	.byte	0x04, 0x36
        /*0056*/ 	.short	(.L_23 - .L_22)
.L_22:
        /*0058*/ 	.word	0x00000008
.L_23:


//--------------------- .nv.info._Z23build_sp_offsets_kernelPii --------------------------
	.section	.nv.info._Z23build_sp_offsets_kernelPii,"",@"SHT_CUDA_INFO"
	.sectionflags	@""
	.align	4


	//----- nvinfo : EIATTR_CUDA_API_VERSION
	.align		4
        /*0000*/ 	.byte	0x04, 0x37
        /*0002*/ 	.short	(.L_25 - .L_24)
.L_24:
        /*0004*/ 	.word	0x00000082


	//----- nvinfo : EIATTR_KPARAM_INFO
	.align		4
.L_25:
        /*0008*/ 	.byte	0x04, 0x17
        /*000a*/ 	.short	(.L_27 - .L_26)
.L_26:
        /*000c*/ 	.word	0x00000000
        /*0010*/ 	.short	0x0001
        /*0012*/ 	.short	0x0008
        /*0014*/ 	.byte	0x00, 0xf0, 0x11, 0x00


	//----- nvinfo : EIATTR_KPARAM_INFO
	.align		4
.L_27:
        /*0018*/ 	.byte	0x04, 0x17
        /*001a*/ 	.short	(.L_29 - .L_28)
.L_28:
        /*001c*/ 	.word	0x00000000
        /*0020*/ 	.short	0x0000
        /*0022*/ 	.short	0x0000
        /*0024*/ 	.byte	0x00, 0xf5, 0x21, 0x00


	//----- nvinfo : EIATTR_SPARSE_MMA_MASK
	.align		4
.L_29:
        /*0028*/ 	.byte	0x03, 0x50
        /*002a*/ 	.short	0x0000


	//----- nvinfo : EIATTR_MAXREG_COUNT
	.align		4
        /*002c*/ 	.byte	0x03, 0x1b
        /*002e*/ 	.short	0x00ff


	//----- nvinfo : EIATTR_MERCURY_ISA_VERSION
	.align		4
        /*0030*/ 	.byte	0x03, 0x5f
        /*0032*/ 	.short	0x0101


	//----- nvinfo : EIATTR_VRC_CTA_INIT_COUNT
	.align		4
        /*0034*/ 	.byte	0x02, 0x4a
	.zero		1
	.zero		1


	//----- nvinfo : EIATTR_EXIT_INSTR_OFFSETS
	.align		4
        /*0038*/ 	.byte	0x04, 0x1c
        /*003a*/ 	.short	(.L_31 - .L_30)


	//   ....[0]....
.L_30:
        /*003c*/ 	.word	0x000000b0


	//----- nvinfo : EIATTR_CBANK_PARAM_SIZE
	.align		4
.L_31:
        /*0040*/ 	.byte	0x03, 0x19
        /*0042*/ 	.short	0x000c


	//----- nvinfo : EIATTR_PARAM_CBANK
	.align		4
        /*0044*/ 	.byte	0x04, 0x0a
        /*0046*/ 	.short	(.L_33 - .L_32)
	.align		4
.L_32:
        /*0048*/ 	.word	index@(.nv.constant0._Z23build_sp_offsets_kernelPii)
        /*004c*/ 	.short	0x0380
        /*004e*/ 	.short	0x000c


	//----- nvinfo : EIATTR_SW_WAR
	.align		4
.L_33:
        /*0050*/ 	.byte	0x04, 0x36
        /*0052*/ 	.short	(.L_35 - .L_34)
.L_34:
        /*0054*/ 	.word	0x00000008
.L_35:


//--------------------- .nv.callgraph             --------------------------
	.section	.nv.callgraph,"",@"SHT_CUDA_CALLGRAPH"
	.align	4
	.sectionentsize	8
	.align		4
        /*0000*/ 	.word	0x00000000
	.align		4
        /*0004*/ 	.word	0xffffffff
	.align		4
        /*0008*/ 	.word	0x00000000
	.align		4
        /*000c*/ 	.word	0xfffffffe
	.align		4
        /*0010*/ 	.word	0x00000000
	.align		4
        /*0014*/ 	.word	0xfffffffd
	.align		4
        /*0018*/ 	.word	0x00000000
	.align		4
        /*001c*/ 	.word	0xfffffffc


//--------------------- .text._Z23build_sp_columns_kernelPii --------------------------
	.section	.text._Z23build_sp_columns_kernelPii,"ax",@progbits
	.align	128
        .global         _Z23build_sp_columns_kernelPii
        .type           _Z23build_sp_columns_kernelPii,@function
        .size           _Z23build_sp_columns_kernelPii,(.L_x_8 - _Z23build_sp_columns_kernelPii)
        .other          _Z23build_sp_columns_kernelPii,@"STO_CUDA_ENTRY STV_DEFAULT"
_Z23build_sp_columns_kernelPii:
.text._Z23build_sp_columns_kernelPii:
[----:B------:R-:W-:Y:S08]  /*0000*/  LDC R1, c[0x0][0x37c] ;  /* 0x0000df00ff017b82 */ /* 0x000ff00000000800 */
[----:B------:R-:W0:Y:S02]  /*0010*/  LDC R5, c[0x0][0x388] ;  /* 0x0000e200ff057b82 */ /* 0x000e240000000800 */
[----:B0-----:R-:W-:-:S13]  /*0020*/  ISETP.GE.AND P0, PT, R5, 0x1, PT ;  /* 0x000000010500780c */ /* 0x001fda0003f06270 */
[----:B------:R-:W-:Y:S05]  /*0030*/  @!P0 EXIT ;  /* 0x000000000000894d */ /* 0x000fea0003800000 */
[----:B------:R-:W0:Y:S01]  /*0040*/  S2R R2, SR_TID.X ;  /* 0x0000000000027919 */ /* 0x000e220000002100 */
[----:B------:R-:W0:Y:S01]  /*0050*/  LDCU UR4, c[0x0][0x360] ;  /* 0x00006c00ff0477ac */ /* 0x000e220008000800 */
[C---:B------:R-:W-:Y:S01]  /*0060*/  LOP3.LUT R12, R5.reuse, 0x7, RZ, 0xc0, !PT ;  /* 0x00000007050c7812 */ /* 0x040fe200078ec0ff */
[----:B------:R-:W0:Y:S01]  /*0070*/  S2R R3, SR_CTAID.X ;  /* 0x0000000000037919 */ /* 0x000e220000002500 */
[----:B------:R-:W-:Y:S01]  /*0080*/  LOP3.LUT R14, R5, 0x3, RZ, 0xc0, !PT ;  /* 0x00000003050e7812 */ /* 0x000fe200078ec0ff */
[----:B------:R-:W1:Y:S02]  /*0090*/  LDCU.64 UR6, c[0x0][0x358] ;  /* 0x00006b00ff0677ac */ /* 0x000e640008000a00 */
[----:B------:R-:W-:-:S05]  /*00a0*/  VIADD R0, R12, 0xffffffff ;  /* 0xffffffff0c007836 */ /* 0x000fca0000000000 */
[----:B------:R-:W-:Y:S01]  /*00b0*/  ISETP.GE.U32.AND P0, PT, R0, 0x3, PT ;  /* 0x000000030000780c */ /* 0x000fe20003f06070 */
[----:B0-----:R-:W-:Y:S01]  /*00c0*/  IMAD R0, R3, UR4, R2 ;  /* 0x0000000403007c24 */ /* 0x001fe2000f8e0202 */
[----:B------:R-:W-:Y:S01]  /*00d0*/  LOP3.LUT R3, R5, 0x7ffffff8, RZ, 0xc0, !PT ;  /* 0x7ffffff805037812 */ /* 0x000fe200078ec0ff */
[----:B------:R-:W-:Y:S01]  /*00e0*/  IMAD R2, R2, R5, RZ ;  /* 0x0000000502027224 */ /* 0x000fe200078e02ff */
[----:B-1----:R-:W-:-:S09]  /*00f0*/  UMOV UR4, URZ ;  /* 0x000000ff00047c82 */ /* 0x002fd20008000000 */
.L_x_5:
[----:B0-----:R-:W0:Y:S01]  /*0100*/  LDC R7, c[0x0][0x388] ;  /* 0x0000e200ff077b82 */ /* 0x001e220000000800 */
[----:B------:R-:W-:Y:S02]  /*0110*/  HFMA2 R11, -RZ, RZ, 0, 0 ;  /* 0x00000000ff0b7431 */ /* 0x000fe400000001ff */
[----:B------:R-:W-:Y:S01]  /*0120*/  IMAD.MOV.U32 R6, RZ, RZ, R2 ;  /* 0x000000ffff067224 */ /* 0x000fe200078e0002 */
[----:B0-----:R-:W-:Y:S01]  /*0130*/  ISETP.GE.U32.AND P2, PT, R7, 0x8, PT ;  /* 0x000000080700780c */ /* 0x001fe20003f46070 */
[----:B------:R-:W-:Y:S01]  /*0140*/  IMAD R10, R0, R7, UR4 ;  /* 0x00000004000a7e24 */ /* 0x000fe2000f8e0207 */
[----:B------:R-:W-:-:S06]  /*0150*/  UIADD3 UR4, UPT, UPT, UR4, 0x1, URZ ;  /* 0x0000000104047890 */ /* 0x000fcc000fffe0ff */
[----:B------:R-:W-:-:S05]  /*0160*/  ISETP.NE.AND P1, PT, R7, UR4, PT ;  /* 0x0000000407007c0c */ /* 0x000fca000bf25270 */
[----:B------:R-:W-:Y:S08]  /*0170*/  @!P2 BRA `(.L_x_0) ;  /* 0x000000000064a947 */ /* 0x000ff00003800000 */
[----:B------:R-:W0:Y:S01]  /*0180*/  LDC.64 R4, c[0x0][0x380] ;  /* 0x0000e000ff047b82 */ /* 0x000e220000000a00 */
[----:B------:R-:W-:Y:S01]  /*0190*/  MOV R6, R2 ;  /* 0x0000000200067202 */ /* 0x000fe20000000f00 */
[----:B------:R-:W-:-:S06]  /*01a0*/  UMOV UR5, URZ ;  /* 0x000000ff00057c82 */ /* 0x000fcc0008000000 */
.L_x_1:
[----:B------:R-:W-:Y:S01]  /*01b0*/  IMAD R9, R10, R7, UR5 ;  /* 0x000000050a097e24 */ /* 0x000fe2000f8e0207 */
[----:B------:R-:W-:Y:S01]  /*01c0*/  UIADD3 UR5, UPT, UPT, UR5, 0x8, URZ ;  /* 0x0000000805057890 */ /* 0x000fe2000fffe0ff */
[C---:B------:R-:W-:Y:S01]  /*01d0*/  VIADD R11, R6.reuse, 0x1 ;  /* 0x00000001060b7836 */ /* 0x040fe20000000000 */
[C---:B------:R-:W-:Y:S01]  /*01e0*/  IADD3 R13, PT, PT, R6.reuse, 0x2, RZ ;  /* 0x00000002060d7810 */ /* 0x040fe20007ffe0ff */
[----:B0-----:R-:W-:Y:S01]  /*01f0*/  IMAD.WIDE R8, R9, 0x4, R4 ;  /* 0x0000000409087825 */ /* 0x001fe200078e0204 */
[C---:B------:R-:W-:Y:S02]  /*0200*/  IADD3 R17, PT, PT, R6.reuse, 0x4, RZ ;  /* 0x0000000406117810 */ /* 0x040fe40007ffe0ff */
[----:B------:R-:W-:Y:S01]  /*0210*/  ISETP.NE.AND P2, PT, R3, UR5, PT ;  /* 0x0000000503007c0c */ /* 0x000fe2000bf45270 */
[C---:B------:R-:W-:Y:S01]  /*0220*/  VIADD R15, R6.reuse, 0x3 ;  /* 0x00000003060f7836 */ /* 0x040fe20000000000 */
[C---:B------:R-:W-:Y:S01]  /*0230*/  IADD3 R21, PT, PT, R6.reuse, 0x6, RZ ;  /* 0x0000000606157810 */ /* 0x040fe20007ffe0ff */
[C---:B------:R-:W-:Y:S01]  /*0240*/  VIADD R19, R6.reuse, 0x5 ;  /* 0x0000000506137836 */ /* 0x040fe20000000000 */
[----:B------:R-:W-:Y:S01]  /*0250*/  STG.E desc[UR6][R8.64+0x4], R11 ;  /* 0x0000040b08007986 */ /* 0x000fe2000c101906 */
[----:B------:R-:W-:-:S03]  /*0260*/  VIADD R23, R6, 0x7 ;  /* 0x0000000706177836 */ /* 0x000fc60000000000 */
[----:B------:R-:W-:Y:S04]  /*0270*/  STG.E desc[UR6][R8.64+0x8], R13 ;  /* 0x0000080d08007986 */ /* 0x000fe8000c101906 */
[----:B------:R-:W-:Y:S04]  /*0280*/  STG.E desc[UR6][R8.64+0xc], R15 ;  /* 0x00000c0f08007986 */ /* 0x000fe8000c101906 */
[----:B------:R-:W-:Y:S04]  /*0290*/  STG.E desc[UR6][R8.64+0x10], R17 ;  /* 0x0000101108007986 */ /* 0x000fe8000c101906 */
[----:B------:R-:W-:Y:S04]  /*02a0*/  STG.E desc[UR6][R8.64+0x14], R19 ;  /* 0x0000141308007986 */ /* 0x000fe8000c101906 */
[----:B------:R-:W-:Y:S04]  /*02b0*/  STG.E desc[UR6][R8.64+0x18], R21 ;  /* 0x0000181508007986 */ /* 0x000fe8000c101906 */
[----:B------:R-:W-:Y:S04]  /*02c0*/  STG.E desc[UR6][R8.64+0x1c], R23 ;  /* 0x00001c1708007986 */ /* 0x000fe8000c101906 */
[----:B------:R0:W-:Y:S02]  /*02d0*/  STG.E desc[UR6][R8.64], R6 ;  /* 0x0000000608007986 */ /* 0x0001e4000c101906 */
[----:B0-----:R-:W-:Y:S01]  /*02e0*/  IADD3 R6, PT, PT, R6, 0x8, RZ ;  /* 0x0000000806067810 */ /* 0x001fe20007ffe0ff */
[----:B------:R-:W-:Y:S06]  /*02f0*/  @P2 BRA `(.L_x_1) ;  /* 0xfffffffc00ac2947 */ /* 0x000fec000383ffff */
[----:B------:R-:W-:-:S07]  /*0300*/  IMAD.MOV.U32 R11, RZ, RZ, R3 ;  /* 0x000000ffff0b7224 */ /* 0x000fce00078e0003 */
.L_x_0:
[----:B------:R-:W-:-:S13]  /*0310*/  ISETP.NE.AND P2, PT, R12, RZ, PT ;  /* 0x000000ff0c00720c */ /* 0x000fda0003f45270 */
[----:B------:R-:W-:Y:S05]  /*0320*/  @!P2 BRA `(.L_x_2) ;  /* 0x000000000078a947 */ /* 0x000fea0003800000 */
[----:B------:R-:W-:Y:S01]  /*0330*/  ISETP.NE.AND P2, PT, R14, RZ, PT ;  /* 0x000000ff0e00720c */ /* 0x000fe20003f45270 */
[----:B------:R-:W-:-:S12]  /*0340*/  @!P0 BRA `(.L_x_3) ;  /* 0x0000000000308947 */ /* 0x000fd80003800000 */
[----:B------:R-:W0:Y:S01]  /*0350*/  LDC.64 R4, c[0x0][0x380] ;  /* 0x0000e000ff047b82 */ /* 0x000e220000000a00 */
[----:B------:R-:W-:Y:S01]  /*0360*/  IMAD R9, R10, R7, R11 ;  /* 0x000000070a097224 */ /* 0x000fe200078e020b */
[C---:B------:R-:W-:Y:S01]  /*0370*/  IADD3 R13, PT, PT, R6.reuse, 0x1, RZ ;  /* 0x00000001060d7810 */ /* 0x040fe20007ffe0ff */
[----:B------:R-:W-:Y:S01]  /*0380*/  VIADD R11, R11, 0x4 ;  /* 0x000000040b0b7836 */ /* 0x000fe20000000000 */
[----:B------:R-:W-:Y:S01]  /*0390*/  IADD3 R15, PT, PT, R6, 0x3, RZ ;  /* 0x00000003060f7810 */ /* 0x000fe20007ffe0ff */
[----:B0-----:R-:W-:-:S04]  /*03a0*/  IMAD.WIDE R4, R9, 0x4, R4 ;  /* 0x0000000409047825 */ /* 0x001fc800078e0204 */
[C---:B------:R-:W-:Y:S01]  /*03b0*/  VIADD R9, R6.reuse, 0x2 ;  /* 0x0000000206097836 */ /* 0x040fe20000000000 */
[----:B------:R-:W-:Y:S04]  /*03c0*/  STG.E desc[UR6][R4.64+0x4], R13 ;  /* 0x0000040d04007986 */ /* 0x000fe8000c101906 */
[----:B------:R-:W-:Y:S04]  /*03d0*/  STG.E desc[UR6][R4.64+0x8], R9 ;  /* 0x0000080904007986 */ /* 0x000fe8000c101906 */
[----:B------:R-:W-:Y:S04]  /*03e0*/  STG.E desc[UR6][R4.64+0xc], R15 ;  /* 0x00000c0f04007986 */ /* 0x000fe8000c101906 */
[----:B------:R0:W-:Y:S02]  /*03f0*/  STG.E desc[UR6][R4.64], R6 ;  /* 0x0000000604007986 */ /* 0x0001e4000c101906 */
[----:B0-----:R-:W-:-:S07]  /*0400*/  IADD3 R6, PT, PT, R6, 0x4, RZ ;  /* 0x0000000406067810 */ /* 0x001fce0007ffe0ff */
.L_x_3:
[----:B------:R-:W-:Y:S05]  /*0410*/  @!P2 BRA `(.L_x_2) ;  /* 0x00000000003ca947 */ /* 0x000fea0003800000 */
[----:B------:R-:W-:Y:S02]  /*0420*/  LOP3.LUT P3, RZ, R7, 0x1, RZ, 0xc0, !PT ;  /* 0x0000000107ff7812 */ /* 0x000fe4000786c0ff */
[----:B------:R-:W-:-:S11]  /*0430*/  ISETP.NE.AND P2, PT, R14, 0x1, PT ;  /* 0x000000010e00780c */ /* 0x000fd60003f45270 */
[----:B------:R-:W0:Y:S02]  /*0440*/  @P3 LDC.64 R4, c[0x0][0x380] ;  /* 0x0000e000ff043b82 */ /* 0x000e240000000a00 */
[----:B------:R-:W-:Y:S05]  /*0450*/  @!P2 BRA `(.L_x_4) ;  /* 0x000000000020a947 */ /* 0x000fea0003800000 */
[----:B------:R-:W1:Y:S01]  /*0460*/  LDC.64 R8, c[0x0][0x380] ;  /* 0x0000e000ff087b82 */ /* 0x000e620000000a00 */
[----:B------:R-:W-:Y:S01]  /*0470*/  IMAD R13, R10, R7, R11 ;  /* 0x000000070a0d7224 */ /* 0x000fe200078e020b */
[----:B------:R-:W-:Y:S01]  /*0480*/  IADD3 R11, PT, PT, R11, 0x2, RZ ;  /* 0x000000020b0b7810 */ /* 0x000fe20007ffe0ff */
[----:B------:R-:W-:Y:S02]  /*0490*/  VIADD R15, R6, 0x1 ;  /* 0x00000001060f7836 */ /* 0x000fe40000000000 */
[----:B-1----:R-:W-:-:S05]  /*04a0*/  IMAD.WIDE R8, R13, 0x4, R8 ;  /* 0x000000040d087825 */ /* 0x002fca00078e0208 */
[----:B------:R-:W-:Y:S04]  /*04b0*/  STG.E desc[UR6][R8.64+0x4], R15 ;  /* 0x0000040f08007986 */ /* 0x000fe8000c101906 */
[----:B------:R1:W-:Y:S02]  /*04c0*/  STG.E desc[UR6][R8.64], R6 ;  /* 0x0000000608007986 */ /* 0x0003e4000c101906 */
[----:B-1----:R-:W-:-:S07]  /*04d0*/  VIADD R6, R6, 0x2 ;  /* 0x0000000206067836 */ /* 0x002fce0000000000 */
.L_x_4:
[----:B------:R-:W-:-:S04]  /*04e0*/  @P3 IMAD R7, R10, R7, R11 ;  /* 0x000000070a073224 */ /* 0x000fc800078e020b */
[----:B0-----:R-:W-:-:S05]  /*04f0*/  @P3 IMAD.WIDE R4, R7, 0x4, R4 ;  /* 0x0000000407043825 */ /* 0x001fca00078e0204 */
[----:B------:R0:W-:Y:S02]  /*0500*/  @P3 STG.E desc[UR6][R4.64], R6 ;  /* 0x0000000604003986 */ /* 0x0001e4000c101906 */
.L_x_2:
[----:B------:R-:W-:Y:S05]  /*0510*/  @P1 BRA `(.L_x_5) ;  /* 0xfffffff800f81947 */ /* 0x000fea000383ffff */
[----:B------:R-:W-:Y:S05]  /*0520*/  EXIT ;  /* 0x000000000000794d */ /* 0x000fea0003800000 */
.L_x_6:
[----:B------:R-:W-:-:S00]  /*0530*/  BRA `(.L_x_6) ;  /* 0xfffffffc00fc7947 */ /* 0x000fc0000383ffff */
[----:B------:R-:W-:-:S00]  /*0540*/  NOP ;  /* 0x0000000000007918 */ /* 0x000fc00000000000 */
        /* <DEDUP_REMOVED lines=11> */
.L_x_8:


//--------------------- .text._Z23build_sp_offsets_kernelPii --------------------------
	.section	.text._Z23build_sp_offsets_kernelPii,"ax",@progbits
	.align	128
        .global         _Z23build_sp_offsets_kernelPii
        .type           _Z23build_sp_offsets_kernelPii,@function
        .size           _Z23build_sp_offsets_kernelPii,(.L_x_9 - _Z23build_sp_offsets_kernelPii)
        .other          _Z23build_sp_offsets_kernelPii,@"STO_CUDA_ENTRY STV_DEFAULT"
_Z23build_sp_offsets_kernelPii:
.text._Z23build_sp_offsets_kernelPii:
[----:B------:R-:W-:Y:S01]  /*0000*/  LDC R1, c[0x0][0x37c] ;  /* 0x0000df00ff017b82 */ /* 0x000fe20000000800 */
[----:B------:R-:W0:Y:S07]  /*0010*/  S2R R0, SR_TID.X ;  /* 0x0000000000007919 */ /* 0x000e2e0000002100 */
[----:B------:R-:W0:Y:S01]  /*0020*/  S2UR UR6, SR_CTAID.X ;  /* 0x00000000000679c3 */ /* 0x000e220000002500 */
[----:B------:R-:W1:Y:S01]  /*0030*/  LDCU UR7, c[0x0][0x388] ;  /* 0x00007100ff0777ac */ /* 0x000e620008000800 */
[----:B------:R-:W2:Y:S06]  /*0040*/  LDCU.64 UR4, c[0x0][0x358] ;  /* 0x00006b00ff0477ac */ /* 0x000eac0008000a00 */
[----:B------:R-:W0:Y:S08]  /*0050*/  LDC R5, c[0x0][0x360] ;  /* 0x0000d800ff057b82 */ /* 0x000e300000000800 */
[----:B------:R-:W3:Y:S01]  /*0060*/  LDC.64 R2, c[0x0][0x380] ;  /* 0x0000e000ff027b82 */ /* 0x000ee20000000a00 */
[----:B0-----:R-:W-:-:S04]  /*0070*/  IMAD R5, R5, UR6, R0 ;  /* 0x0000000605057c24 */ /* 0x001fc8000f8e0200 */
[----:B---3--:R-:W-:-:S04]  /*0080*/  IMAD.WIDE R2, R5, 0x4, R2 ;  /* 0x0000000405027825 */ /* 0x008fc800078e0202 */
[----:B-1----:R-:W-:-:S05]  /*0090*/  IMAD R5, R5, UR7, RZ ;  /* 0x0000000705057c24 */ /* 0x002fca000f8e02ff */
[----:B--2---:R-:W-:Y:S01]  /*00a0*/  STG.E desc[UR4][R2.64], R5 ;  /* 0x0000000502007986 */ /* 0x004fe2000c101904 */
[----:B------:R-:W-:Y:S05]  /*00b0*/  EXIT ;  /* 0x000000000000794d */ /* 0x000fea0003800000 */
.L_x_7:
        /* <DEDUP_REMOVED lines=12> */
.L_x_9:


//--------------------- .nv.shared.reserved.0     --------------------------
	.section	.nv.shared.reserved.0,"aw",@nobits
	.weak		__nv_reservedSMEM_offset_0_alias
	.size		__nv_reservedSMEM_offset_0_alias, 0, 64
	.other		__nv_reservedSMEM_offset_0_alias,@"STO_CUDA_RESERVED_SHARED STV_DEFAULT"
__nv_reservedSMEM_offset_0_alias:
	.zero		0
	.zero		64


//--------------------- .nv.constant0._Z23build_sp_columns_kernelPii --------------------------
	.section	.nv.constant0._Z23build_sp_columns_kernelPii,"a",@progbits
	.sectionflags	@""
	.align	4
.nv.constant0._Z23build_sp_columns_kernelPii:
	.zero		908


//--------------------- .nv.constant0._Z23build_sp_offsets_kernelPii --------------------------
	.section	.nv.constant0._Z23build_sp_offsets_kernelPii,"a",@progbits
	.sectionflags	@""
	.align	4
.nv.constant0._Z23build_sp_offsets_kernelPii:
	.zero		908


//--------------------- SYMBOLS --------------------------

	.type		.nv.reservedSmem.offset0,@object
	.size		.nv.reservedSmem.offset0,0x4
